//
// Generated by NVIDIA NVVM Compiler
//
// Compiler Build ID: CL-36424714
// Cuda compilation tools, release 13.0, V13.0.88
// Based on NVVM 20.0.0
//

.version 9.0
.target sm_100
.address_size 64

	// .globl	_ZN3cub18CUB_300001_SM_10006detail11EmptyKernelIvEEvv
.global .align 1 .b8 _ZN34_INTERNAL_b7c8260a_4_k_cu_a6acbeb84cuda3std3__45__cpo5beginE[1];
.global .align 1 .b8 _ZN34_INTERNAL_b7c8260a_4_k_cu_a6acbeb84cuda3std3__45__cpo3endE[1];
.global .align 1 .b8 _ZN34_INTERNAL_b7c8260a_4_k_cu_a6acbeb84cuda3std3__45__cpo6cbeginE[1];
.global .align 1 .b8 _ZN34_INTERNAL_b7c8260a_4_k_cu_a6acbeb84cuda3std3__45__cpo4cendE[1];
.global .align 1 .b8 _ZN34_INTERNAL_b7c8260a_4_k_cu_a6acbeb84cuda3std3__45__cpo6rbeginE[1];
.global .align 1 .b8 _ZN34_INTERNAL_b7c8260a_4_k_cu_a6acbeb84cuda3std3__45__cpo4rendE[1];
.global .align 1 .b8 _ZN34_INTERNAL_b7c8260a_4_k_cu_a6acbeb84cuda3std3__45__cpo7crbeginE[1];
.global .align 1 .b8 _ZN34_INTERNAL_b7c8260a_4_k_cu_a6acbeb84cuda3std3__45__cpo5crendE[1];
.global .align 1 .b8 _ZN34_INTERNAL_b7c8260a_4_k_cu_a6acbeb84cuda3std3__436_GLOBAL__N__b7c8260a_4_k_cu_a6acbeb86ignoreE[1];
.global .align 1 .b8 _ZN34_INTERNAL_b7c8260a_4_k_cu_a6acbeb84cuda3std3__419piecewise_constructE[1];
.global .align 1 .b8 _ZN34_INTERNAL_b7c8260a_4_k_cu_a6acbeb84cuda3std3__48in_placeE[1];
.global .align 1 .b8 _ZN34_INTERNAL_b7c8260a_4_k_cu_a6acbeb84cuda3std3__420unreachable_sentinelE[1];
.global .align 1 .b8 _ZN34_INTERNAL_b7c8260a_4_k_cu_a6acbeb84cuda3std3__47nulloptE[1];
.global .align 1 .b8 _ZN34_INTERNAL_b7c8260a_4_k_cu_a6acbeb84cuda3std3__48unexpectE[1];
.global .align 1 .b8 _ZN34_INTERNAL_b7c8260a_4_k_cu_a6acbeb84cuda3std6ranges3__45__cpo4swapE[1];
.global .align 1 .b8 _ZN34_INTERNAL_b7c8260a_4_k_cu_a6acbeb84cuda3std6ranges3__45__cpo9iter_moveE[1];
.global .align 1 .b8 _ZN34_INTERNAL_b7c8260a_4_k_cu_a6acbeb84cuda3std6ranges3__45__cpo5beginE[1];
.global .align 1 .b8 _ZN34_INTERNAL_b7c8260a_4_k_cu_a6acbeb84cuda3std6ranges3__45__cpo3endE[1];
.global .align 1 .b8 _ZN34_INTERNAL_b7c8260a_4_k_cu_a6acbeb84cuda3std6ranges3__45__cpo6cbeginE[1];
.global .align 1 .b8 _ZN34_INTERNAL_b7c8260a_4_k_cu_a6acbeb84cuda3std6ranges3__45__cpo4cendE[1];
.global .align 1 .b8 _ZN34_INTERNAL_b7c8260a_4_k_cu_a6acbeb84cuda3std6ranges3__45__cpo7advanceE[1];
.global .align 1 .b8 _ZN34_INTERNAL_b7c8260a_4_k_cu_a6acbeb84cuda3std6ranges3__45__cpo9iter_swapE[1];
.global .align 1 .b8 _ZN34_INTERNAL_b7c8260a_4_k_cu_a6acbeb84cuda3std6ranges3__45__cpo4nextE[1];
.global .align 1 .b8 _ZN34_INTERNAL_b7c8260a_4_k_cu_a6acbeb84cuda3std6ranges3__45__cpo4prevE[1];
.global .align 1 .b8 _ZN34_INTERNAL_b7c8260a_4_k_cu_a6acbeb84cuda3std6ranges3__45__cpo4dataE[1];
.global .align 1 .b8 _ZN34_INTERNAL_b7c8260a_4_k_cu_a6acbeb84cuda3std6ranges3__45__cpo5cdataE[1];
.global .align 1 .b8 _ZN34_INTERNAL_b7c8260a_4_k_cu_a6acbeb84cuda3std6ranges3__45__cpo4sizeE[1];
.global .align 1 .b8 _ZN34_INTERNAL_b7c8260a_4_k_cu_a6acbeb84cuda3std6ranges3__45__cpo5ssizeE[1];
.global .align 1 .b8 _ZN34_INTERNAL_b7c8260a_4_k_cu_a6acbeb84cuda3std6ranges3__45__cpo8distanceE[1];
.global .align 1 .b8 _ZN34_INTERNAL_b7c8260a_4_k_cu_a6acbeb86thrust24THRUST_300001_SM_1000_NS6system6detail10sequential3seqE[1];
.global .align 1 .b8 _ZN34_INTERNAL_b7c8260a_4_k_cu_a6acbeb86thrust24THRUST_300001_SM_1000_NS12placeholders2_1E[1];
.global .align 1 .b8 _ZN34_INTERNAL_b7c8260a_4_k_cu_a6acbeb86thrust24THRUST_300001_SM_1000_NS12placeholders2_2E[1];
.global .align 1 .b8 _ZN34_INTERNAL_b7c8260a_4_k_cu_a6acbeb86thrust24THRUST_300001_SM_1000_NS12placeholders2_3E[1];
.global .align 1 .b8 _ZN34_INTERNAL_b7c8260a_4_k_cu_a6acbeb86thrust24THRUST_300001_SM_1000_NS12placeholders2_4E[1];
.global .align 1 .b8 _ZN34_INTERNAL_b7c8260a_4_k_cu_a6acbeb86thrust24THRUST_300001_SM_1000_NS12placeholders2_5E[1];
.global .align 1 .b8 _ZN34_INTERNAL_b7c8260a_4_k_cu_a6acbeb86thrust24THRUST_300001_SM_1000_NS12placeholders2_6E[1];
.global .align 1 .b8 _ZN34_INTERNAL_b7c8260a_4_k_cu_a6acbeb86thrust24THRUST_300001_SM_1000_NS12placeholders2_7E[1];
.global .align 1 .b8 _ZN34_INTERNAL_b7c8260a_4_k_cu_a6acbeb86thrust24THRUST_300001_SM_1000_NS12placeholders2_8E[1];
.global .align 1 .b8 _ZN34_INTERNAL_b7c8260a_4_k_cu_a6acbeb86thrust24THRUST_300001_SM_1000_NS12placeholders2_9E[1];
.global .align 1 .b8 _ZN34_INTERNAL_b7c8260a_4_k_cu_a6acbeb86thrust24THRUST_300001_SM_1000_NS12placeholders3_10E[1];
.global .align 4 .u32 _ZN4quda5countE;

.visible .entry _ZN3cub18CUB_300001_SM_10006detail11EmptyKernelIvEEvv()
{


	ret;

}


// ===== COMPILED SASS (sm_100) =====

	.target	sm_100

	.elftype	@"ET_EXEC"


//--------------------- .note.nv.tkinfo           --------------------------
	.section	.note.nv.tkinfo,"",@"SHT_NOTE"
	.sectionflags	@"SHF_NOTE_NV_TKINFO"
	.tkinfo
        /*0018*/ 	.word	0x00000002
        /*0030*/ 	.string	""
        /*0030*/ 	.string	"ptxas"
        /*0030*/ 	.string	"Cuda compilation tools, release 13.0, V13.0.88"
        /*0030*/ 	.string	"Build cuda_13.0.r13.0/compiler.36424714_0"
        /*0030*/ 	.string	"-arch sm_100 -m 64 "



//--------------------- .note.nv.cuinfo           --------------------------
	.section	.note.nv.cuinfo,"",@"SHT_NOTE"
	.sectionflags	@"SHF_NOTE_NV_CUINFO"
        /*0018*/ 	.short	0x0002
        /*001a*/ 	.short	0x0064
        /*001c*/ 	.short	0x0082
	.zero		2


//--------------------- .nv.info                  --------------------------
	.section	.nv.info,"",@"SHT_CUDA_INFO"
	.align	4


	//----- nvinfo : EIATTR_REGCOUNT
	.align		4
        /*0000*/ 	.byte	0x04, 0x2f
        /*0002*/ 	.short	(.L_42 - .L_41)
	.align		4
.L_41:
        /*0004*/ 	.word	index@(_ZN3cub18CUB_300001_SM_10006detail11EmptyKernelIvEEvv)
        /*0008*/ 	.word	0x00000004


	//----- nvinfo : EIATTR_FRAME_SIZE
	.align		4
.L_42:
        /*000c*/ 	.byte	0x04, 0x11
        /*000e*/ 	.short	(.L_44 - .L_43)
	.align		4
.L_43:
        /*0010*/ 	.word	index@(_ZN3cub18CUB_300001_SM_10006detail11EmptyKernelIvEEvv)
        /*0014*/ 	.word	0x00000000


	//----- nvinfo : EIATTR_MIN_STACK_SIZE
	.align		4
.L_44:
        /*0018*/ 	.byte	0x04, 0x12
        /*001a*/ 	.short	(.L_46 - .L_45)
	.align		4
.L_45:
        /*001c*/ 	.word	index@(_ZN3cub18CUB_300001_SM_10006detail11EmptyKernelIvEEvv)
        /*0020*/ 	.word	0x00000000
.L_46:


//--------------------- .nv.compat                --------------------------
	.section	.nv.compat,"",@"SHT_CUDA_COMPAT_INFO"
	.align	4
        /*0000*/ 	.byte	0x02, 0x09, 0x00, 0x00, 0x02, 0x02, 0x01, 0x00, 0x02, 0x05, 0x05, 0x00, 0x03, 0x07, 0x01, 0x01
        /*0010*/ 	.byte	0x02, 0x03, 0x00, 0x00, 0x02, 0x06, 0x01, 0x00, 0x04, 0x0b, 0x08, 0x00, 0x09, 0x00, 0x00, 0x00
        /*0020*/ 	.byte	0x00, 0x00, 0x00, 0x00


//--------------------- .nv.info._ZN3cub18CUB_300001_SM_10006detail11EmptyKernelIvEEvv --------------------------
	.section	.nv.info._ZN3cub18CUB_300001_SM_10006detail11EmptyKernelIvEEvv,"",@"SHT_CUDA_INFO"
	.sectionflags	@""
	.align	4


	//----- nvinfo : EIATTR_CUDA_API_VERSION
	.align		4
        /*0000*/ 	.byte	0x04, 0x37
        /*0002*/ 	.short	(.L_48 - .L_47)
.L_47:
        /*0004*/ 	.word	0x00000082


	//----- nvinfo : EIATTR_SPARSE_MMA_MASK
	.align		4
.L_48:
        /*0008*/ 	.byte	0x03, 0x50
        /*000a*/ 	.short	0x0000


	//----- nvinfo : EIATTR_MAXREG_COUNT
	.align		4
        /*000c*/ 	.byte	0x03, 0x1b
        /*000e*/ 	.short	0x00ff


	//----- nvinfo : EIATTR_MERCURY_ISA_VERSION
	.align		4
        /*0010*/ 	.byte	0x03, 0x5f
        /*0012*/ 	.short	0x0101


	//----- nvinfo : EIATTR_VRC_CTA_INIT_COUNT
	.align		4
        /*0014*/ 	.byte	0x02, 0x4a
	.zero		1
	.zero		1


	//----- nvinfo : EIATTR_EXIT_INSTR_OFFSETS
	.align		4
        /*0018*/ 	.byte	0x04, 0x1c
        /*001a*/ 	.short	(.L_50 - .L_49)


	//   ....[0]....
.L_49:
        /*001c*/ 	.word	0x00000010


	//----- nvinfo : EIATTR_SW_WAR
	.align		4
.L_50:
        /*0020*/ 	.byte	0x04, 0x36
        /*0022*/ 	.short	(.L_52 - .L_51)
.L_51:
        /*0024*/ 	.word	0x00000008
.L_52:


//--------------------- .nv.callgraph             --------------------------
	.section	.nv.callgraph,"",@"SHT_CUDA_CALLGRAPH"
	.align	4
	.sectionentsize	8
	.align		4
        /*0000*/ 	.word	0x00000000
	.align		4
        /*0004*/ 	.word	0xffffffff
	.align		4
        /*0008*/ 	.word	0x00000000
	.align		4
        /*000c*/ 	.word	0xfffffffe
	.align		4
        /*0010*/ 	.word	0x00000000
	.align		4
        /*0014*/ 	.word	0xfffffffd
	.align		4
        /*0018*/ 	.word	0x00000000
	.align		4
        /*001c*/ 	.word	0xfffffffc


//--------------------- .nv.constant4             --------------------------
	.section	.nv.constant4,"a",@progbits
	.align	8
	.align		8
.nv.constant4:
        /*0000*/ 	.dword	_ZN34_INTERNAL_b7c8260a_4_k_cu_a6acbeb84cuda3std3__45__cpo5beginE
	.align		8
        /*0008*/ 	.dword	_ZN34_INTERNAL_b7c8260a_4_k_cu_a6acbeb84cuda3std3__45__cpo3endE
	.align		8
        /*0010*/ 	.dword	_ZN34_INTERNAL_b7c8260a_4_k_cu_a6acbeb84cuda3std3__45__cpo6cbeginE
	.align		8
        /*0018*/ 	.dword	_ZN34_INTERNAL_b7c8260a_4_k_cu_a6acbeb84cuda3std3__45__cpo4cendE
	.align		8
        /*0020*/ 	.dword	_ZN34_INTERNAL_b7c8260a_4_k_cu_a6acbeb84cuda3std3__45__cpo6rbeginE
	.align		8
        /*0028*/ 	.dword	_ZN34_INTERNAL_b7c8260a_4_k_cu_a6acbeb84cuda3std3__45__cpo4rendE
	.align		8
        /*0030*/ 	.dword	_ZN34_INTERNAL_b7c8260a_4_k_cu_a6acbeb84cuda3std3__45__cpo7crbeginE
	.align		8
        /*0038*/ 	.dword	_ZN34_INTERNAL_b7c8260a_4_k_cu_a6acbeb84cuda3std3__45__cpo5crendE
	.align		8
        /*0040*/ 	.dword	_ZN34_INTERNAL_b7c8260a_4_k_cu_a6acbeb84cuda3std3__436_GLOBAL__N__b7c8260a_4_k_cu_a6acbeb86ignoreE
	.align		8
        /*0048*/ 	.dword	_ZN34_INTERNAL_b7c8260a_4_k_cu_a6acbeb84cuda3std3__419piecewise_constructE
	.align		8
        /*0050*/ 	.dword	_ZN34_INTERNAL_b7c8260a_4_k_cu_a6acbeb84cuda3std3__48in_placeE
	.align		8
        /*0058*/ 	.dword	_ZN34_INTERNAL_b7c8260a_4_k_cu_a6acbeb84cuda3std3__420unreachable_sentinelE
	.align		8
        /*0060*/ 	.dword	_ZN34_INTERNAL_b7c8260a_4_k_cu_a6acbeb84cuda3std3__47nulloptE
	.align		8
        /*0068*/ 	.dword	_ZN34_INTERNAL_b7c8260a_4_k_cu_a6acbeb84cuda3std3__48unexpectE
	.align		8
        /*0070*/ 	.dword	_ZN34_INTERNAL_b7c8260a_4_k_cu_a6acbeb84cuda3std6ranges3__45__cpo4swapE
	.align		8
        /*0078*/ 	.dword	_ZN34_INTERNAL_b7c8260a_4_k_cu_a6acbeb84cuda3std6ranges3__45__cpo9iter_moveE
	.align		8
        /*0080*/ 	.dword	_ZN34_INTERNAL_b7c8260a_4_k_cu_a6acbeb84cuda3std6ranges3__45__cpo5beginE
	.align		8
        /*0088*/ 	.dword	_ZN34_INTERNAL_b7c8260a_4_k_cu_a6acbeb84cuda3std6ranges3__45__cpo3endE
	.align		8
        /*0090*/ 	.dword	_ZN34_INTERNAL_b7c8260a_4_k_cu_a6acbeb84cuda3std6ranges3__45__cpo6cbeginE
	.align		8
        /*0098*/ 	.dword	_ZN34_INTERNAL_b7c8260a_4_k_cu_a6acbeb84cuda3std6ranges3__45__cpo4cendE
	.align		8
        /*00a0*/ 	.dword	_ZN34_INTERNAL_b7c8260a_4_k_cu_a6acbeb84cuda3std6ranges3__45__cpo7advanceE
	.align		8
        /*00a8*/ 	.dword	_ZN34_INTERNAL_b7c8260a_4_k_cu_a6acbeb84cuda3std6ranges3__45__cpo9iter_swapE
	.align		8
        /*00b0*/ 	.dword	_ZN34_INTERNAL_b7c8260a_4_k_cu_a6acbeb84cuda3std6ranges3__45__cpo4nextE
	.align		8
        /*00b8*/ 	.dword	_ZN34_INTERNAL_b7c8260a_4_k_cu_a6acbeb84cuda3std6ranges3__45__cpo4prevE
	.align		8
        /*00c0*/ 	.dword	_ZN34_INTERNAL_b7c8260a_4_k_cu_a6acbeb84cuda3std6ranges3__45__cpo4dataE
	.align		8
        /*00c8*/ 	.dword	_ZN34_INTERNAL_b7c8260a_4_k_cu_a6acbeb84cuda3std6ranges3__45__cpo5cdataE
	.align		8
        /*00d0*/ 	.dword	_ZN34_INTERNAL_b7c8260a_4_k_cu_a6acbeb84cuda3std6ranges3__45__cpo4sizeE
	.align		8
        /*00d8*/ 	.dword	_ZN34_INTERNAL_b7c8260a_4_k_cu_a6acbeb84cuda3std6ranges3__45__cpo5ssizeE
	.align		8
        /*00e0*/ 	.dword	_ZN34_INTERNAL_b7c8260a_4_k_cu_a6acbeb84cuda3std6ranges3__45__cpo8distanceE
	.align		8
        /*00e8*/ 	.dword	_ZN34_INTERNAL_b7c8260a_4_k_cu_a6acbeb86thrust24THRUST_300001_SM_1000_NS6system6detail10sequential3seqE
	.align		8
        /*00f0*/ 	.dword	_ZN34_INTERNAL_b7c8260a_4_k_cu_a6acbeb86thrust24THRUST_300001_SM_1000_NS12placeholders2_1E
	.align		8
        /*00f8*/ 	.dword	_ZN34_INTERNAL_b7c8260a_4_k_cu_a6acbeb86thrust24THRUST_300001_SM_1000_NS12placeholders2_2E
	.align		8
        /*0100*/ 	.dword	_ZN34_INTERNAL_b7c8260a_4_k_cu_a6acbeb86thrust24THRUST_300001_SM_1000_NS12placeholders2_3E
	.align		8
        /*0108*/ 	.dword	_ZN34_INTERNAL_b7c8260a_4_k_cu_a6acbeb86thrust24THRUST_300001_SM_1000_NS12placeholders2_4E
	.align		8
        /*0110*/ 	.dword	_ZN34_INTERNAL_b7c8260a_4_k_cu_a6acbeb86thrust24THRUST_300001_SM_1000_NS12placeholders2_5E
	.align		8
        /*0118*/ 	.dword	_ZN34_INTERNAL_b7c8260a_4_k_cu_a6acbeb86thrust24THRUST_300001_SM_1000_NS12placeholders2_6E
	.align		8
        /*0120*/ 	.dword	_ZN34_INTERNAL_b7c8260a_4_k_cu_a6acbeb86thrust24THRUST_300001_SM_1000_NS12placeholders2_7E
	.align		8
        /*0128*/ 	.dword	_ZN34_INTERNAL_b7c8260a_4_k_cu_a6acbeb86thrust24THRUST_300001_SM_1000_NS12placeholders2_8E
	.align		8
        /*0130*/ 	.dword	_ZN34_INTERNAL_b7c8260a_4_k_cu_a6acbeb86thrust24THRUST_300001_SM_1000_NS12placeholders2_9E
	.align		8
        /*0138*/ 	.dword	_ZN34_INTERNAL_b7c8260a_4_k_cu_a6acbeb86thrust24THRUST_300001_SM_1000_NS12placeholders3_10E
	.align		8
        /*0140*/ 	.dword	_ZN4quda5countE


//--------------------- .text._ZN3cub18CUB_300001_SM_10006detail11EmptyKernelIvEEvv --------------------------
	.section	.text._ZN3cub18CUB_300001_SM_10006detail11EmptyKernelIvEEvv,"ax",@progbits
	.align	128
        .global         _ZN3cub18CUB_300001_SM_10006detail11EmptyKernelIvEEvv
        .type           _ZN3cub18CUB_300001_SM_10006detail11EmptyKernelIvEEvv,@function
        .size           _ZN3cub18CUB_300001_SM_10006detail11EmptyKernelIvEEvv,(.L_x_1 - _ZN3cub18CUB_300001_SM_10006detail11EmptyKernelIvEEvv)
        .other          _ZN3cub18CUB_300001_SM_10006detail11EmptyKernelIvEEvv,@"STO_CUDA_ENTRY STV_DEFAULT"
_ZN3cub18CUB_300001_SM_10006detail11EmptyKernelIvEEvv:
.text._ZN3cub18CUB_300001_SM_10006detail11EmptyKernelIvEEvv:
[----:B------:R-:W-:Y:S01]  /*0000*/  LDC R1, c[0x0][0x37c] ;  /* 0x0000df00ff017b82 */ /* 0x000fe20000000800 */
[----:B------:R-:W-:Y:S05]  /*0010*/  EXIT ;  /* 0x000000000000794d */ /* 0x000fea0003800000 */
.L_x_0:
[----:B------:R-:W-:-:S00]  /*0020*/  BRA `(.L_x_0) ;  /* 0xfffffffc00fc7947 */ /* 0x000fc0000383ffff */
[----:B------:R-:W-:-:S00]  /*0030*/  NOP ;  /* 0x0000000000007918 */ /* 0x000fc00000000000 */
        /* <DEDUP_REMOVED lines=12> */
.L_x_1:


//--------------------- .nv.shared.reserved.0     --------------------------
	.section	.nv.shared.reserved.0,"aw",@nobits
	.weak		__nv_reservedSMEM_offset_0_alias
	.size		__nv_reservedSMEM_offset_0_alias, 0, 64
	.other		__nv_reservedSMEM_offset_0_alias,@"STO_CUDA_RESERVED_SHARED STV_DEFAULT"
__nv_reservedSMEM_offset_0_alias:
	.zero		0
	.zero		64


//--------------------- .nv.global                --------------------------
	.section	.nv.global,"aw",@nobits
	.align	4
.nv.global:
	.type		_ZN4quda5countE,@object
	.size		_ZN4quda5countE,(_ZN34_INTERNAL_b7c8260a_4_k_cu_a6acbeb84cuda3std3__436_GLOBAL__N__b7c8260a_4_k_cu_a6acbeb86ignoreE - _ZN4quda5countE)
_ZN4quda5countE:
	.zero		4
	.type		_ZN34_INTERNAL_b7c8260a_4_k_cu_a6acbeb84cuda3std3__436_GLOBAL__N__b7c8260a_4_k_cu_a6acbeb86ignoreE,@object
	.size		_ZN34_INTERNAL_b7c8260a_4_k_cu_a6acbeb84cuda3std3__436_GLOBAL__N__b7c8260a_4_k_cu_a6acbeb86ignoreE,(_ZN34_INTERNAL_b7c8260a_4_k_cu_a6acbeb84cuda3std6ranges3__45__cpo4dataE - _ZN34_INTERNAL_b7c8260a_4_k_cu_a6acbeb84cuda3std3__436_GLOBAL__N__b7c8260a_4_k_cu_a6acbeb86ignoreE)
_ZN34_INTERNAL_b7c8260a_4_k_cu_a6acbeb84cuda3std3__436_GLOBAL__N__b7c8260a_4_k_cu_a6acbeb86ignoreE:
	.zero		1
	.type		_ZN34_INTERNAL_b7c8260a_4_k_cu_a6acbeb84cuda3std6ranges3__45__cpo4dataE,@object
	.size		_ZN34_INTERNAL_b7c8260a_4_k_cu_a6acbeb84cuda3std6ranges3__45__cpo4dataE,(_ZN34_INTERNAL_b7c8260a_4_k_cu_a6acbeb86thrust24THRUST_300001_SM_1000_NS12placeholders2_3E - _ZN34_INTERNAL_b7c8260a_4_k_cu_a6acbeb84cuda3std6ranges3__45__cpo4dataE)
_ZN34_INTERNAL_b7c8260a_4_k_cu_a6acbeb84cuda3std6ranges3__45__cpo4dataE:
	.zero		1
	.type		_ZN34_INTERNAL_b7c8260a_4_k_cu_a6acbeb86thrust24THRUST_300001_SM_1000_NS12placeholders2_3E,@object
	.size		_ZN34_INTERNAL_b7c8260a_4_k_cu_a6acbeb86thrust24THRUST_300001_SM_1000_NS12placeholders2_3E,(_ZN34_INTERNAL_b7c8260a_4_k_cu_a6acbeb84cuda3std3__45__cpo5beginE - _ZN34_INTERNAL_b7c8260a_4_k_cu_a6acbeb86thrust24THRUST_300001_SM_1000_NS12placeholders2_3E)
_ZN34_INTERNAL_b7c8260a_4_k_cu_a6acbeb86thrust24THRUST_300001_SM_1000_NS12placeholders2_3E:
	.zero		1
	.type		_ZN34_INTERNAL_b7c8260a_4_k_cu_a6acbeb84cuda3std3__45__cpo5beginE,@object
	.size		_ZN34_INTERNAL_b7c8260a_4_k_cu_a6acbeb84cuda3std3__45__cpo5beginE,(_ZN34_INTERNAL_b7c8260a_4_k_cu_a6acbeb84cuda3std6ranges3__45__cpo5beginE - _ZN34_INTERNAL_b7c8260a_4_k_cu_a6acbeb84cuda3std3__45__cpo5beginE)
_ZN34_INTERNAL_b7c8260a_4_k_cu_a6acbeb84cuda3std3__45__cpo5beginE:
	.zero		1
	.type		_ZN34_INTERNAL_b7c8260a_4_k_cu_a6acbeb84cuda3std6ranges3__45__cpo5beginE,@object
	.size		_ZN34_INTERNAL_b7c8260a_4_k_cu_a6acbeb84cuda3std6ranges3__45__cpo5beginE,(_ZN34_INTERNAL_b7c8260a_4_k_cu_a6acbeb86thrust24THRUST_300001_SM_1000_NS12placeholders2_7E - _ZN34_INTERNAL_b7c8260a_4_k_cu_a6acbeb84cuda3std6ranges3__45__cpo5beginE)
_ZN34_INTERNAL_b7c8260a_4_k_cu_a6acbeb84cuda3std6ranges3__45__cpo5beginE:
	.zero		1
	.type		_ZN34_INTERNAL_b7c8260a_4_k_cu_a6acbeb86thrust24THRUST_300001_SM_1000_NS12placeholders2_7E,@object
	.size		_ZN34_INTERNAL_b7c8260a_4_k_cu_a6acbeb86thrust24THRUST_300001_SM_1000_NS12placeholders2_7E,(_ZN34_INTERNAL_b7c8260a_4_k_cu_a6acbeb84cuda3std3__45__cpo6rbeginE - _ZN34_INTERNAL_b7c8260a_4_k_cu_a6acbeb86thrust24THRUST_300001_SM_1000_NS12placeholders2_7E)
_ZN34_INTERNAL_b7c8260a_4_k_cu_a6acbeb86thrust24THRUST_300001_SM_1000_NS12placeholders2_7E:
	.zero		1
	.type		_ZN34_INTERNAL_b7c8260a_4_k_cu_a6acbeb84cuda3std3__45__cpo6rbeginE,@object
	.size		_ZN34_INTERNAL_b7c8260a_4_k_cu_a6acbeb84cuda3std3__45__cpo6rbeginE,(_ZN34_INTERNAL_b7c8260a_4_k_cu_a6acbeb84cuda3std6ranges3__45__cpo7advanceE - _ZN34_INTERNAL_b7c8260a_4_k_cu_a6acbeb84cuda3std3__45__cpo6rbeginE)
_ZN34_INTERNAL_b7c8260a_4_k_cu_a6acbeb84cuda3std3__45__cpo6rbeginE:
	.zero		1
	.type		_ZN34_INTERNAL_b7c8260a_4_k_cu_a6acbeb84cuda3std6ranges3__45__cpo7advanceE,@object
	.size		_ZN34_INTERNAL_b7c8260a_4_k_cu_a6acbeb84cuda3std6ranges3__45__cpo7advanceE,(_ZN34_INTERNAL_b7c8260a_4_k_cu_a6acbeb84cuda3std3__47nulloptE - _ZN34_INTERNAL_b7c8260a_4_k_cu_a6acbeb84cuda3std6ranges3__45__cpo7advanceE)
_ZN34_INTERNAL_b7c8260a_4_k_cu_a6acbeb84cuda3std6ranges3__45__cpo7advanceE:
	.zero		1
	.type		_ZN34_INTERNAL_b7c8260a_4_k_cu_a6acbeb84cuda3std3__47nulloptE,@object
	.size		_ZN34_INTERNAL_b7c8260a_4_k_cu_a6acbeb84cuda3std3__47nulloptE,(_ZN34_INTERNAL_b7c8260a_4_k_cu_a6acbeb84cuda3std6ranges3__45__cpo8distanceE - _ZN34_INTERNAL_b7c8260a_4_k_cu_a6acbeb84cuda3std3__47nulloptE)
_ZN34_INTERNAL_b7c8260a_4_k_cu_a6acbeb84cuda3std3__47nulloptE:
	.zero		1
	.type		_ZN34_INTERNAL_b7c8260a_4_k_cu_a6acbeb84cuda3std6ranges3__45__cpo8distanceE,@object
	.size		_ZN34_INTERNAL_b7c8260a_4_k_cu_a6acbeb84cuda3std6ranges3__45__cpo8distanceE,(_ZN34_INTERNAL_b7c8260a_4_k_cu_a6acbeb86thrust24THRUST_300001_SM_1000_NS12placeholders2_5E - _ZN34_INTERNAL_b7c8260a_4_k_cu_a6acbeb84cuda3std6ranges3__45__cpo8distanceE)
_ZN34_INTERNAL_b7c8260a_4_k_cu_a6acbeb84cuda3std6ranges3__45__cpo8distanceE:
	.zero		1
	.type		_ZN34_INTERNAL_b7c8260a_4_k_cu_a6acbeb86thrust24THRUST_300001_SM_1000_NS12placeholders2_5E,@object
	.size		_ZN34_INTERNAL_b7c8260a_4_k_cu_a6acbeb86thrust24THRUST_300001_SM_1000_NS12placeholders2_5E,(_ZN34_INTERNAL_b7c8260a_4_k_cu_a6acbeb84cuda3std3__45__cpo6cbeginE - _ZN34_INTERNAL_b7c8260a_4_k_cu_a6acbeb86thrust24THRUST_300001_SM_1000_NS12placeholders2_5E)
_ZN34_INTERNAL_b7c8260a_4_k_cu_a6acbeb86thrust24THRUST_300001_SM_1000_NS12placeholders2_5E:
	.zero		1
	.type		_ZN34_INTERNAL_b7c8260a_4_k_cu_a6acbeb84cuda3std3__45__cpo6cbeginE,@object
	.size		_ZN34_INTERNAL_b7c8260a_4_k_cu_a6acbeb84cuda3std3__45__cpo6cbeginE,(_ZN34_INTERNAL_b7c8260a_4_k_cu_a6acbeb84cuda3std6ranges3__45__cpo6cbeginE - _ZN34_INTERNAL_b7c8260a_4_k_cu_a6acbeb84cuda3std3__45__cpo6cbeginE)
_ZN34_INTERNAL_b7c8260a_4_k_cu_a6acbeb84cuda3std3__45__cpo6cbeginE:
	.zero		1
	.type		_ZN34_INTERNAL_b7c8260a_4_k_cu_a6acbeb84cuda3std6ranges3__45__cpo6cbeginE,@object
	.size		_ZN34_INTERNAL_b7c8260a_4_k_cu_a6acbeb84cuda3std6ranges3__45__cpo6cbeginE,(_ZN34_INTERNAL_b7c8260a_4_k_cu_a6acbeb84cuda3std3__48in_placeE - _ZN34_INTERNAL_b7c8260a_4_k_cu_a6acbeb84cuda3std6ranges3__45__cpo6cbeginE)
_ZN34_INTERNAL_b7c8260a_4_k_cu_a6acbeb84cuda3std6ranges3__45__cpo6cbeginE:
	.zero		1
	.type		_ZN34_INTERNAL_b7c8260a_4_k_cu_a6acbeb84cuda3std3__48in_placeE,@object
	.size		_ZN34_INTERNAL_b7c8260a_4_k_cu_a6acbeb84cuda3std3__48in_placeE,(_ZN34_INTERNAL_b7c8260a_4_k_cu_a6acbeb84cuda3std6ranges3__45__cpo4sizeE - _ZN34_INTERNAL_b7c8260a_4_k_cu_a6acbeb84cuda3std3__48in_placeE)
_ZN34_INTERNAL_b7c8260a_4_k_cu_a6acbeb84cuda3std3__48in_placeE:
	.zero		1
	.type		_ZN34_INTERNAL_b7c8260a_4_k_cu_a6acbeb84cuda3std6ranges3__45__cpo4sizeE,@object
	.size		_ZN34_INTERNAL_b7c8260a_4_k_cu_a6acbeb84cuda3std6ranges3__45__cpo4sizeE,(_ZN34_INTERNAL_b7c8260a_4_k_cu_a6acbeb86thrust24THRUST_300001_SM_1000_NS12placeholders2_9E - _ZN34_INTERNAL_b7c8260a_4_k_cu_a6acbeb84cuda3std6ranges3__45__cpo4sizeE)
_ZN34_INTERNAL_b7c8260a_4_k_cu_a6acbeb84cuda3std6ranges3__45__cpo4sizeE:
	.zero		1
	.type		_ZN34_INTERNAL_b7c8260a_4_k_cu_a6acbeb86thrust24THRUST_300001_SM_1000_NS12placeholders2_9E,@object
	.size		_ZN34_INTERNAL_b7c8260a_4_k_cu_a6acbeb86thrust24THRUST_300001_SM_1000_NS12placeholders2_9E,(_ZN34_INTERNAL_b7c8260a_4_k_cu_a6acbeb84cuda3std3__45__cpo7crbeginE - _ZN34_INTERNAL_b7c8260a_4_k_cu_a6acbeb86thrust24THRUST_300001_SM_1000_NS12placeholders2_9E)
_ZN34_INTERNAL_b7c8260a_4_k_cu_a6acbeb86thrust24THRUST_300001_SM_1000_NS12placeholders2_9E:
	.zero		1
	.type		_ZN34_INTERNAL_b7c8260a_4_k_cu_a6acbeb84cuda3std3__45__cpo7crbeginE,@object
	.size		_ZN34_INTERNAL_b7c8260a_4_k_cu_a6acbeb84cuda3std3__45__cpo7crbeginE,(_ZN34_INTERNAL_b7c8260a_4_k_cu_a6acbeb84cuda3std6ranges3__45__cpo4nextE - _ZN34_INTERNAL_b7c8260a_4_k_cu_a6acbeb84cuda3std3__45__cpo7crbeginE)
_ZN34_INTERNAL_b7c8260a_4_k_cu_a6acbeb84cuda3std3__45__cpo7crbeginE:
	.zero		1
	.type		_ZN34_INTERNAL_b7c8260a_4_k_cu_a6acbeb84cuda3std6ranges3__45__cpo4nextE,@object
	.size		_ZN34_INTERNAL_b7c8260a_4_k_cu_a6acbeb84cuda3std6ranges3__45__cpo4nextE,(_ZN34_INTERNAL_b7c8260a_4_k_cu_a6acbeb84cuda3std6ranges3__45__cpo4swapE - _ZN34_INTERNAL_b7c8260a_4_k_cu_a6acbeb84cuda3std6ranges3__45__cpo4nextE)
_ZN34_INTERNAL_b7c8260a_4_k_cu_a6acbeb84cuda3std6ranges3__45__cpo4nextE:
	.zero		1
	.type		_ZN34_INTERNAL_b7c8260a_4_k_cu_a6acbeb84cuda3std6ranges3__45__cpo4swapE,@object
	.size		_ZN34_INTERNAL_b7c8260a_4_k_cu_a6acbeb84cuda3std6ranges3__45__cpo4swapE,(_ZN34_INTERNAL_b7c8260a_4_k_cu_a6acbeb86thrust24THRUST_300001_SM_1000_NS12placeholders2_1E - _ZN34_INTERNAL_b7c8260a_4_k_cu_a6acbeb84cuda3std6ranges3__45__cpo4swapE)
_ZN34_INTERNAL_b7c8260a_4_k_cu_a6acbeb84cuda3std6ranges3__45__cpo4swapE:
	.zero		1
	.type		_ZN34_INTERNAL_b7c8260a_4_k_cu_a6acbeb86thrust24THRUST_300001_SM_1000_NS12placeholders2_1E,@object
	.size		_ZN34_INTERNAL_b7c8260a_4_k_cu_a6acbeb86thrust24THRUST_300001_SM_1000_NS12placeholders2_1E,(_ZN34_INTERNAL_b7c8260a_4_k_cu_a6acbeb86thrust24THRUST_300001_SM_1000_NS12placeholders2_6E - _ZN34_INTERNAL_b7c8260a_4_k_cu_a6acbeb86thrust24THRUST_300001_SM_1000_NS12placeholders2_1E)
_ZN34_INTERNAL_b7c8260a_4_k_cu_a6acbeb86thrust24THRUST_300001_SM_1000_NS12placeholders2_1E:
	.zero		1
	.type		_ZN34_INTERNAL_b7c8260a_4_k_cu_a6acbeb86thrust24THRUST_300001_SM_1000_NS12placeholders2_6E,@object
	.size		_ZN34_INTERNAL_b7c8260a_4_k_cu_a6acbeb86thrust24THRUST_300001_SM_1000_NS12placeholders2_6E,(_ZN34_INTERNAL_b7c8260a_4_k_cu_a6acbeb84cuda3std3__45__cpo4cendE - _ZN34_INTERNAL_b7c8260a_4_k_cu_a6acbeb86thrust24THRUST_300001_SM_1000_NS12placeholders2_6E)
_ZN34_INTERNAL_b7c8260a_4_k_cu_a6acbeb86thrust24THRUST_300001_SM_1000_NS12placeholders2_6E:
	.zero		1
	.type		_ZN34_INTERNAL_b7c8260a_4_k_cu_a6acbeb84cuda3std3__45__cpo4cendE,@object
	.size		_ZN34_INTERNAL_b7c8260a_4_k_cu_a6acbeb84cuda3std3__45__cpo4cendE,(_ZN34_INTERNAL_b7c8260a_4_k_cu_a6acbeb84cuda3std6ranges3__45__cpo4cendE - _ZN34_INTERNAL_b7c8260a_4_k_cu_a6acbeb84cuda3std3__45__cpo4cendE)
_ZN34_INTERNAL_b7c8260a_4_k_cu_a6acbeb84cuda3std3__45__cpo4cendE:
	.zero		1
	.type		_ZN34_INTERNAL_b7c8260a_4_k_cu_a6acbeb84cuda3std6ranges3__45__cpo4cendE,@object
	.size		_ZN34_INTERNAL_b7c8260a_4_k_cu_a6acbeb84cuda3std6ranges3__45__cpo4cendE,(_ZN34_INTERNAL_b7c8260a_4_k_cu_a6acbeb84cuda3std3__420unreachable_sentinelE - _ZN34_INTERNAL_b7c8260a_4_k_cu_a6acbeb84cuda3std6ranges3__45__cpo4cendE)
_ZN34_INTERNAL_b7c8260a_4_k_cu_a6acbeb84cuda3std6ranges3__45__cpo4cendE:
	.zero		1
	.type		_ZN34_INTERNAL_b7c8260a_4_k_cu_a6acbeb84cuda3std3__420unreachable_sentinelE,@object
	.size		_ZN34_INTERNAL_b7c8260a_4_k_cu_a6acbeb84cuda3std3__420unreachable_sentinelE,(_ZN34_INTERNAL_b7c8260a_4_k_cu_a6acbeb84cuda3std6ranges3__45__cpo5ssizeE - _ZN34_INTERNAL_b7c8260a_4_k_cu_a6acbeb84cuda3std3__420unreachable_sentinelE)
_ZN34_INTERNAL_b7c8260a_4_k_cu_a6acbeb84cuda3std3__420unreachable_sentinelE:
	.zero		1
	.type		_ZN34_INTERNAL_b7c8260a_4_k_cu_a6acbeb84cuda3std6ranges3__45__cpo5ssizeE,@object
	.size		_ZN34_INTERNAL_b7c8260a_4_k_cu_a6acbeb84cuda3std6ranges3__45__cpo5ssizeE,(_ZN34_INTERNAL_b7c8260a_4_k_cu_a6acbeb86thrust24THRUST_300001_SM_1000_NS12placeholders3_10E - _ZN34_INTERNAL_b7c8260a_4_k_cu_a6acbeb84cuda3std6ranges3__45__cpo5ssizeE)
_ZN34_INTERNAL_b7c8260a_4_k_cu_a6acbeb84cuda3std6ranges3__45__cpo5ssizeE:
	.zero		1
	.type		_ZN34_INTERNAL_b7c8260a_4_k_cu_a6acbeb86thrust24THRUST_300001_SM_1000_NS12placeholders3_10E,@object
	.size		_ZN34_INTERNAL_b7c8260a_4_k_cu_a6acbeb86thrust24THRUST_300001_SM_1000_NS12placeholders3_10E,(_ZN34_INTERNAL_b7c8260a_4_k_cu_a6acbeb84cuda3std3__45__cpo5crendE - _ZN34_INTERNAL_b7c8260a_4_k_cu_a6acbeb86thrust24THRUST_300001_SM_1000_NS12placeholders3_10E)
_ZN34_INTERNAL_b7c8260a_4_k_cu_a6acbeb86thrust24THRUST_300001_SM_1000_NS12placeholders3_10E:
	.zero		1
	.type		_ZN34_INTERNAL_b7c8260a_4_k_cu_a6acbeb84cuda3std3__45__cpo5crendE,@object
	.size		_ZN34_INTERNAL_b7c8260a_4_k_cu_a6acbeb84cuda3std3__45__cpo5crendE,(_ZN34_INTERNAL_b7c8260a_4_k_cu_a6acbeb84cuda3std6ranges3__45__cpo4prevE - _ZN34_INTERNAL_b7c8260a_4_k_cu_a6acbeb84cuda3std3__45__cpo5crendE)
_ZN34_INTERNAL_b7c8260a_4_k_cu_a6acbeb84cuda3std3__45__cpo5crendE:
	.zero		1
	.type		_ZN34_INTERNAL_b7c8260a_4_k_cu_a6acbeb84cuda3std6ranges3__45__cpo4prevE,@object
	.size		_ZN34_INTERNAL_b7c8260a_4_k_cu_a6acbeb84cuda3std6ranges3__45__cpo4prevE,(_ZN34_INTERNAL_b7c8260a_4_k_cu_a6acbeb84cuda3std6ranges3__45__cpo9iter_moveE - _ZN34_INTERNAL_b7c8260a_4_k_cu_a6acbeb84cuda3std6ranges3__45__cpo4prevE)
_ZN34_INTERNAL_b7c8260a_4_k_cu_a6acbeb84cuda3std6ranges3__45__cpo4prevE:
	.zero		1
	.type		_ZN34_INTERNAL_b7c8260a_4_k_cu_a6acbeb84cuda3std6ranges3__45__cpo9iter_moveE,@object
	.size		_ZN34_INTERNAL_b7c8260a_4_k_cu_a6acbeb84cuda3std6ranges3__45__cpo9iter_moveE,(_ZN34_INTERNAL_b7c8260a_4_k_cu_a6acbeb86thrust24THRUST_300001_SM_1000_NS12placeholders2_2E - _ZN34_INTERNAL_b7c8260a_4_k_cu_a6acbeb84cuda3std6ranges3__45__cpo9iter_moveE)
_ZN34_INTERNAL_b7c8260a_4_k_cu_a6acbeb84cuda3std6ranges3__45__cpo9iter_moveE:
	.zero		1
	.type		_ZN34_INTERNAL_b7c8260a_4_k_cu_a6acbeb86thrust24THRUST_300001_SM_1000_NS12placeholders2_2E,@object
	.size		_ZN34_INTERNAL_b7c8260a_4_k_cu_a6acbeb86thrust24THRUST_300001_SM_1000_NS12placeholders2_2E,(_ZN34_INTERNAL_b7c8260a_4_k_cu_a6acbeb86thrust24THRUST_300001_SM_1000_NS12placeholders2_4E - _ZN34_INTERNAL_b7c8260a_4_k_cu_a6acbeb86thrust24THRUST_300001_SM_1000_NS12placeholders2_2E)
_ZN34_INTERNAL_b7c8260a_4_k_cu_a6acbeb86thrust24THRUST_300001_SM_1000_NS12placeholders2_2E:
	.zero		1
	.type		_ZN34_INTERNAL_b7c8260a_4_k_cu_a6acbeb86thrust24THRUST_300001_SM_1000_NS12placeholders2_4E,@object
	.size		_ZN34_INTERNAL_b7c8260a_4_k_cu_a6acbeb86thrust24THRUST_300001_SM_1000_NS12placeholders2_4E,(_ZN34_INTERNAL_b7c8260a_4_k_cu_a6acbeb84cuda3std3__45__cpo3endE - _ZN34_INTERNAL_b7c8260a_4_k_cu_a6acbeb86thrust24THRUST_300001_SM_1000_NS12placeholders2_4E)
_ZN34_INTERNAL_b7c8260a_4_k_cu_a6acbeb86thrust24THRUST_300001_SM_1000_NS12placeholders2_4E:
	.zero		1
	.type		_ZN34_INTERNAL_b7c8260a_4_k_cu_a6acbeb84cuda3std3__45__cpo3endE,@object
	.size		_ZN34_INTERNAL_b7c8260a_4_k_cu_a6acbeb84cuda3std3__45__cpo3endE,(_ZN34_INTERNAL_b7c8260a_4_k_cu_a6acbeb84cuda3std6ranges3__45__cpo3endE - _ZN34_INTERNAL_b7c8260a_4_k_cu_a6acbeb84cuda3std3__45__cpo3endE)
_ZN34_INTERNAL_b7c8260a_4_k_cu_a6acbeb84cuda3std3__45__cpo3endE:
	.zero		1
	.type		_ZN34_INTERNAL_b7c8260a_4_k_cu_a6acbeb84cuda3std6ranges3__45__cpo3endE,@object
	.size		_ZN34_INTERNAL_b7c8260a_4_k_cu_a6acbeb84cuda3std6ranges3__45__cpo3endE,(_ZN34_INTERNAL_b7c8260a_4_k_cu_a6acbeb84cuda3std3__419piecewise_constructE - _ZN34_INTERNAL_b7c8260a_4_k_cu_a6acbeb84cuda3std6ranges3__45__cpo3endE)
_ZN34_INTERNAL_b7c8260a_4_k_cu_a6acbeb84cuda3std6ranges3__45__cpo3endE:
	.zero		1
	.type		_ZN34_INTERNAL_b7c8260a_4_k_cu_a6acbeb84cuda3std3__419piecewise_constructE,@object
	.size		_ZN34_INTERNAL_b7c8260a_4_k_cu_a6acbeb84cuda3std3__419piecewise_constructE,(_ZN34_INTERNAL_b7c8260a_4_k_cu_a6acbeb84cuda3std6ranges3__45__cpo5cdataE - _ZN34_INTERNAL_b7c8260a_4_k_cu_a6acbeb84cuda3std3__419piecewise_constructE)
_ZN34_INTERNAL_b7c8260a_4_k_cu_a6acbeb84cuda3std3__419piecewise_constructE:
	.zero		1
	.type		_ZN34_INTERNAL_b7c8260a_4_k_cu_a6acbeb84cuda3std6ranges3__45__cpo5cdataE,@object
	.size		_ZN34_INTERNAL_b7c8260a_4_k_cu_a6acbeb84cuda3std6ranges3__45__cpo5cdataE,(_ZN34_INTERNAL_b7c8260a_4_k_cu_a6acbeb86thrust24THRUST_300001_SM_1000_NS12placeholders2_8E - _ZN34_INTERNAL_b7c8260a_4_k_cu_a6acbeb84cuda3std6ranges3__45__cpo5cdataE)
_ZN34_INTERNAL_b7c8260a_4_k_cu_a6acbeb84cuda3std6ranges3__45__cpo5cdataE:
	.zero		1
	.type		_ZN34_INTERNAL_b7c8260a_4_k_cu_a6acbeb86thrust24THRUST_300001_SM_1000_NS12placeholders2_8E,@object
	.size		_ZN34_INTERNAL_b7c8260a_4_k_cu_a6acbeb86thrust24THRUST_300001_SM_1000_NS12placeholders2_8E,(_ZN34_INTERNAL_b7c8260a_4_k_cu_a6acbeb84cuda3std3__45__cpo4rendE - _ZN34_INTERNAL_b7c8260a_4_k_cu_a6acbeb86thrust24THRUST_300001_SM_1000_NS12placeholders2_8E)
_ZN34_INTERNAL_b7c8260a_4_k_cu_a6acbeb86thrust24THRUST_300001_SM_1000_NS12placeholders2_8E:
	.zero		1
	.type		_ZN34_INTERNAL_b7c8260a_4_k_cu_a6acbeb84cuda3std3__45__cpo4rendE,@object
	.size		_ZN34_INTERNAL_b7c8260a_4_k_cu_a6acbeb84cuda3std3__45__cpo4rendE,(_ZN34_INTERNAL_b7c8260a_4_k_cu_a6acbeb84cuda3std6ranges3__45__cpo9iter_swapE - _ZN34_INTERNAL_b7c8260a_4_k_cu_a6acbeb84cuda3std3__45__cpo4rendE)
_ZN34_INTERNAL_b7c8260a_4_k_cu_a6acbeb84cuda3std3__45__cpo4rendE:
	.zero		1
	.type		_ZN34_INTERNAL_b7c8260a_4_k_cu_a6acbeb84cuda3std6ranges3__45__cpo9iter_swapE,@object
	.size		_ZN34_INTERNAL_b7c8260a_4_k_cu_a6acbeb84cuda3std6ranges3__45__cpo9iter_swapE,(_ZN34_INTERNAL_b7c8260a_4_k_cu_a6acbeb84cuda3std3__48unexpectE - _ZN34_INTERNAL_b7c8260a_4_k_cu_a6acbeb84cuda3std6ranges3__45__cpo9iter_swapE)
_ZN34_INTERNAL_b7c8260a_4_k_cu_a6acbeb84cuda3std6ranges3__45__cpo9iter_swapE:
	.zero		1
	.type		_ZN34_INTERNAL_b7c8260a_4_k_cu_a6acbeb84cuda3std3__48unexpectE,@object
	.size		_ZN34_INTERNAL_b7c8260a_4_k_cu_a6acbeb84cuda3std3__48unexpectE,(_ZN34_INTERNAL_b7c8260a_4_k_cu_a6acbeb86thrust24THRUST_300001_SM_1000_NS6system6detail10sequential3seqE - _ZN34_INTERNAL_b7c8260a_4_k_cu_a6acbeb84cuda3std3__48unexpectE)
_ZN34_INTERNAL_b7c8260a_4_k_cu_a6acbeb84cuda3std3__48unexpectE:
	.zero		1
	.type		_ZN34_INTERNAL_b7c8260a_4_k_cu_a6acbeb86thrust24THRUST_300001_SM_1000_NS6system6detail10sequential3seqE,@object
	.size		_ZN34_INTERNAL_b7c8260a_4_k_cu_a6acbeb86thrust24THRUST_300001_SM_1000_NS6system6detail10sequential3seqE,(.L_29 - _ZN34_INTERNAL_b7c8260a_4_k_cu_a6acbeb86thrust24THRUST_300001_SM_1000_NS6system6detail10sequential3seqE)
_ZN34_INTERNAL_b7c8260a_4_k_cu_a6acbeb86thrust24THRUST_300001_SM_1000_NS6system6detail10sequential3seqE:
	.zero		1
.L_29:


//--------------------- .nv.constant0._ZN3cub18CUB_300001_SM_10006detail11EmptyKernelIvEEvv --------------------------
	.section	.nv.constant0._ZN3cub18CUB_300001_SM_10006detail11EmptyKernelIvEEvv,"a",@progbits
	.sectionflags	@""
	.align	4
.nv.constant0._ZN3cub18CUB_300001_SM_10006detail11EmptyKernelIvEEvv:
	.zero		896


//--------------------- SYMBOLS --------------------------

	.type		.nv.reservedSmem.offset0,@object
	.size		.nv.reservedSmem.offset0,0x4
